//
// Generated by NVIDIA NVVM Compiler
//
// Compiler Build ID: CL-36424714
// Cuda compilation tools, release 13.0, V13.0.88
// Based on NVVM 20.0.0
//

.version 9.0
.target sm_100
.address_size 64

	// .globl	_Z4FuncPfS_PiS_S0_S_S0_if

.visible .entry _Z4FuncPfS_PiS_S0_S_S0_if(
	.param .u64 .ptr .align 1 _Z4FuncPfS_PiS_S0_S_S0_if_param_0,
	.param .u64 .ptr .align 1 _Z4FuncPfS_PiS_S0_S_S0_if_param_1,
	.param .u64 .ptr .align 1 _Z4FuncPfS_PiS_S0_S_S0_if_param_2,
	.param .u64 .ptr .align 1 _Z4FuncPfS_PiS_S0_S_S0_if_param_3,
	.param .u64 .ptr .align 1 _Z4FuncPfS_PiS_S0_S_S0_if_param_4,
	.param .u64 .ptr .align 1 _Z4FuncPfS_PiS_S0_S_S0_if_param_5,
	.param .u64 .ptr .align 1 _Z4FuncPfS_PiS_S0_S_S0_if_param_6,
	.param .u32 _Z4FuncPfS_PiS_S0_S_S0_if_param_7,
	.param .f32 _Z4FuncPfS_PiS_S0_S_S0_if_param_8
)
{
	.reg .pred 	%p<18>;
	.reg .b32 	%r<47>;
	.reg .b32 	%f<77>;
	.reg .b64 	%rd<35>;
	.reg .b64 	%fd<9>;

	ld.param.u64 	%rd13, [_Z4FuncPfS_PiS_S0_S_S0_if_param_0];
	ld.param.u64 	%rd14, [_Z4FuncPfS_PiS_S0_S_S0_if_param_1];
	ld.param.u64 	%rd15, [_Z4FuncPfS_PiS_S0_S_S0_if_param_2];
	ld.param.u64 	%rd16, [_Z4FuncPfS_PiS_S0_S_S0_if_param_3];
	ld.param.u64 	%rd17, [_Z4FuncPfS_PiS_S0_S_S0_if_param_4];
	ld.param.u64 	%rd18, [_Z4FuncPfS_PiS_S0_S_S0_if_param_5];
	ld.param.u64 	%rd19, [_Z4FuncPfS_PiS_S0_S_S0_if_param_6];
	ld.param.u32 	%r20, [_Z4FuncPfS_PiS_S0_S_S0_if_param_7];
	ld.param.f32 	%f40, [_Z4FuncPfS_PiS_S0_S_S0_if_param_8];
	cvta.to.global.u64 	%rd1, %rd17;
	cvta.to.global.u64 	%rd2, %rd15;
	cvta.to.global.u64 	%rd3, %rd18;
	cvta.to.global.u64 	%rd4, %rd16;
	cvta.to.global.u64 	%rd5, %rd13;
	cvta.to.global.u64 	%rd6, %rd14;
	cvta.to.global.u64 	%rd20, %rd19;
	mov.u32 	%r1, %tid.x;
	ld.global.u32 	%r21, [%rd20];
	add.s32 	%r22, %r21, -1;
	setp.ge.s32 	%p1, %r1, %r22;
	@%p1 bra 	$L__BB0_10;
	mul.wide.u32 	%rd28, %r1, 4;
	add.s64 	%rd7, %rd5, %rd28;
	add.s64 	%rd29, %rd6, %rd28;
	ld.global.f32 	%f1, [%rd29+4];
	mul.lo.s32 	%r31, %r20, %r1;
	mul.lo.s32 	%r32, %r31, %r20;
	cvt.rn.f32.u32 	%f50, %r32;
	div.rn.f32 	%f51, %f50, %f40;
	cvt.f64.f32 	%fd5, %f51;
	add.f64 	%fd6, %fd5, 0d3FE0000000000000;
	cvt.rzi.s32.f64 	%r2, %fd6;
	ld.global.f32 	%f60, [%rd29];
	setp.geu.f32 	%p10, %f60, %f1;
	@%p10 bra 	$L__BB0_19;
	ld.global.f32 	%f67, [%rd4];
	cvt.s64.s32 	%rd8, %r2;
	mov.b32 	%r39, 0;
$L__BB0_3:
	ld.global.f32 	%f62, [%rd7];
	setp.geu.f32 	%p11, %f62, 0f40000000;
	@%p11 bra 	$L__BB0_9;
	mov.b32 	%r40, 0;
$L__BB0_5:
	ld.global.f32 	%f52, [%rd3];
	div.rn.f32 	%f53, %f52, %f67;
	cvt.f64.f32 	%fd7, %f53;
	add.f64 	%fd8, %fd7, 0d3FE0000000000000;
	cvt.rzi.s32.f64 	%r36, %fd8;
	mul.lo.s32 	%r37, %r36, %r39;
	cvt.s64.s32 	%rd30, %r37;
	cvt.u64.u32 	%rd31, %r40;
	add.s64 	%rd32, %rd31, %rd8;
	add.s64 	%rd33, %rd32, %rd30;
	shl.b64 	%rd34, %rd33, 2;
	add.s64 	%rd9, %rd2, %rd34;
	mov.b32 	%r42, 0;
	st.global.u32 	[%rd9], %r42;
	ld.global.u32 	%r5, [%rd1];
	setp.lt.s32 	%p12, %r5, 1;
	@%p12 bra 	$L__BB0_8;
	mov.f32 	%f63, 0f00000000;
	mov.b32 	%r41, 1;
	mov.f32 	%f64, %f63;
	mov.f32 	%f65, %f63;
	mov.f32 	%f66, %f63;
$L__BB0_7:
	mov.u32 	%r42, %r41;
	sub.f32 	%f55, %f64, %f63;
	add.f32 	%f56, %f66, %f66;
	add.f32 	%f66, %f62, %f55;
	fma.rn.f32 	%f65, %f56, %f65, %f60;
	setp.lt.s32 	%p13, %r42, %r5;
	mul.f32 	%f64, %f66, %f66;
	mul.f32 	%f63, %f65, %f65;
	add.f32 	%f57, %f64, %f63;
	setp.lt.f32 	%p14, %f57, 0f40800000;
	and.pred  	%p15, %p13, %p14;
	add.s32 	%r41, %r42, 1;
	@%p15 bra 	$L__BB0_7;
$L__BB0_8:
	st.global.u32 	[%rd9], %r42;
	ld.global.f32 	%f67, [%rd4];
	add.f32 	%f62, %f62, %f67;
	setp.lt.f32 	%p16, %f62, 0f40000000;
	add.s32 	%r40, %r40, 1;
	@%p16 bra 	$L__BB0_5;
$L__BB0_9:
	add.f32 	%f60, %f60, %f67;
	add.s32 	%r39, %r39, 1;
	setp.lt.f32 	%p17, %f60, %f1;
	@%p17 bra 	$L__BB0_3;
	bra.uni 	$L__BB0_19;
$L__BB0_10:
	mul.wide.u32 	%rd21, %r1, 4;
	add.s64 	%rd10, %rd5, %rd21;
	add.s64 	%rd22, %rd6, %rd21;
	mul.lo.s32 	%r23, %r20, %r1;
	mul.lo.s32 	%r24, %r23, %r20;
	cvt.rn.f32.u32 	%f41, %r24;
	div.rn.f32 	%f42, %f41, %f40;
	cvt.f64.f32 	%fd1, %f42;
	add.f64 	%fd2, %fd1, 0d3FE0000000000000;
	cvt.rzi.s32.f64 	%r11, %fd2;
	ld.global.f32 	%f69, [%rd22];
	setp.geu.f32 	%p2, %f69, 0f40000000;
	@%p2 bra 	$L__BB0_19;
	ld.global.f32 	%f76, [%rd4];
	cvt.s64.s32 	%rd11, %r11;
	mov.b32 	%r43, 0;
$L__BB0_12:
	ld.global.f32 	%f71, [%rd10];
	setp.geu.f32 	%p3, %f71, 0f40000000;
	@%p3 bra 	$L__BB0_18;
	mov.b32 	%r44, 0;
$L__BB0_14:
	ld.global.f32 	%f43, [%rd3];
	div.rn.f32 	%f44, %f43, %f76;
	cvt.f64.f32 	%fd3, %f44;
	add.f64 	%fd4, %fd3, 0d3FE0000000000000;
	cvt.rzi.s32.f64 	%r28, %fd4;
	mul.lo.s32 	%r29, %r28, %r43;
	cvt.s64.s32 	%rd23, %r29;
	cvt.u64.u32 	%rd24, %r44;
	add.s64 	%rd25, %rd24, %rd11;
	add.s64 	%rd26, %rd25, %rd23;
	shl.b64 	%rd27, %rd26, 2;
	add.s64 	%rd12, %rd2, %rd27;
	mov.b32 	%r46, 0;
	st.global.u32 	[%rd12], %r46;
	ld.global.u32 	%r14, [%rd1];
	setp.lt.s32 	%p4, %r14, 1;
	@%p4 bra 	$L__BB0_17;
	mov.b32 	%r46, 0;
	mov.f32 	%f72, 0f00000000;
	mov.f32 	%f73, %f72;
	mov.f32 	%f74, %f72;
	mov.f32 	%f75, %f72;
$L__BB0_16:
	sub.f32 	%f46, %f73, %f72;
	add.f32 	%f47, %f75, %f75;
	add.f32 	%f75, %f71, %f46;
	fma.rn.f32 	%f74, %f47, %f74, %f69;
	add.s32 	%r46, %r46, 1;
	setp.lt.s32 	%p5, %r46, %r14;
	mul.f32 	%f73, %f75, %f75;
	mul.f32 	%f72, %f74, %f74;
	add.f32 	%f48, %f73, %f72;
	setp.lt.f32 	%p6, %f48, 0f40800000;
	and.pred  	%p7, %p5, %p6;
	@%p7 bra 	$L__BB0_16;
$L__BB0_17:
	st.global.u32 	[%rd12], %r46;
	ld.global.f32 	%f76, [%rd4];
	add.f32 	%f71, %f71, %f76;
	setp.lt.f32 	%p8, %f71, 0f40000000;
	add.s32 	%r44, %r44, 1;
	@%p8 bra 	$L__BB0_14;
$L__BB0_18:
	add.f32 	%f69, %f69, %f76;
	add.s32 	%r43, %r43, 1;
	setp.lt.f32 	%p9, %f69, 0f40000000;
	@%p9 bra 	$L__BB0_12;
$L__BB0_19:
	ret;

}


// ===== COMPILED SASS (sm_100) =====

	.target	sm_100

	.elftype	@"ET_EXEC"


//--------------------- .note.nv.tkinfo           --------------------------
	.section	.note.nv.tkinfo,"",@"SHT_NOTE"
	.sectionflags	@"SHF_NOTE_NV_TKINFO"
	.tkinfo
        /*0018*/ 	.word	0x00000002
        /*0030*/ 	.string	""
        /*0030*/ 	.string	"ptxas"
        /*0030*/ 	.string	"Cuda compilation tools, release 13.0, V13.0.88"
        /*0030*/ 	.string	"Build cuda_13.0.r13.0/compiler.36424714_0"
        /*0030*/ 	.string	"-arch sm_100 -m 64 "



//--------------------- .note.nv.cuinfo           --------------------------
	.section	.note.nv.cuinfo,"",@"SHT_NOTE"
	.sectionflags	@"SHF_NOTE_NV_CUINFO"
        /*0018*/ 	.short	0x0002
        /*001a*/ 	.short	0x0064
        /*001c*/ 	.short	0x0082
	.zero		2


//--------------------- .nv.info                  --------------------------
	.section	.nv.info,"",@"SHT_CUDA_INFO"
	.align	4


	//----- nvinfo : EIATTR_REGCOUNT
	.align		4
        /*0000*/ 	.byte	0x04, 0x2f
        /*0002*/ 	.short	(.L_1 - .L_0)
	.align		4
.L_0:
        /*0004*/ 	.word	index@(_Z4FuncPfS_PiS_S0_S_S0_if)
        /*0008*/ 	.word	0x00000017


	//----- nvinfo : EIATTR_FRAME_SIZE
	.align		4
.L_1:
        /*000c*/ 	.byte	0x04, 0x11
        /*000e*/ 	.short	(.L_3 - .L_2)
	.align		4
.L_2:
        /*0010*/ 	.word	index@($__internal_0_$__cuda_sm3x_div_rn_noftz_f32_slowpath)
        /*0014*/ 	.word	0x00000000


	//----- nvinfo : EIATTR_FRAME_SIZE
	.align		4
.L_3:
        /*0018*/ 	.byte	0x04, 0x11
        /*001a*/ 	.short	(.L_5 - .L_4)
	.align		4
.L_4:
        /*001c*/ 	.word	index@(_Z4FuncPfS_PiS_S0_S_S0_if)
        /*0020*/ 	.word	0x00000000


	//----- nvinfo : EIATTR_MIN_STACK_SIZE
	.align		4
.L_5:
        /*0024*/ 	.byte	0x04, 0x12
        /*0026*/ 	.short	(.L_7 - .L_6)
	.align		4
.L_6:
        /*0028*/ 	.word	index@(_Z4FuncPfS_PiS_S0_S_S0_if)
        /*002c*/ 	.word	0x00000000
.L_7:


//--------------------- .nv.compat                --------------------------
	.section	.nv.compat,"",@"SHT_CUDA_COMPAT_INFO"
	.align	4
        /*0000*/ 	.byte	0x02, 0x09, 0x00, 0x00, 0x02, 0x02, 0x01, 0x00, 0x02, 0x05, 0x05, 0x00, 0x03, 0x07, 0x01, 0x01
        /*0010*/ 	.byte	0x02, 0x03, 0x00, 0x00, 0x02, 0x06, 0x01, 0x00, 0x04, 0x0b, 0x08, 0x00, 0x01, 0x00, 0x00, 0x00
        /*0020*/ 	.byte	0x00, 0x00, 0x00, 0x00


//--------------------- .nv.info._Z4FuncPfS_PiS_S0_S_S0_if --------------------------
	.section	.nv.info._Z4FuncPfS_PiS_S0_S_S0_if,"",@"SHT_CUDA_INFO"
	.sectionflags	@""
	.align	4


	//----- nvinfo : EIATTR_CUDA_API_VERSION
	.align		4
        /*0000*/ 	.byte	0x04, 0x37
        /*0002*/ 	.short	(.L_9 - .L_8)
.L_8:
        /*0004*/ 	.word	0x00000082


	//----- nvinfo : EIATTR_KPARAM_INFO
	.align		4
.L_9:
        /*0008*/ 	.byte	0x04, 0x17
        /*000a*/ 	.short	(.L_11 - .L_10)
.L_10:
        /*000c*/ 	.word	0x00000000
        /*0010*/ 	.short	0x0008
        /*0012*/ 	.short	0x003c
        /*0014*/ 	.byte	0x00, 0xf0, 0x11, 0x00


	//----- nvinfo : EIATTR_KPARAM_INFO
	.align		4
.L_11:
        /*0018*/ 	.byte	0x04, 0x17
        /*001a*/ 	.short	(.L_13 - .L_12)
.L_12:
        /*001c*/ 	.word	0x00000000
        /*0020*/ 	.short	0x0007
        /*0022*/ 	.short	0x0038
        /*0024*/ 	.byte	0x00, 0xf0, 0x11, 0x00


	//----- nvinfo : EIATTR_KPARAM_INFO
	.align		4
.L_13:
        /*0028*/ 	.byte	0x04, 0x17
        /*002a*/ 	.short	(.L_15 - .L_14)
.L_14:
        /*002c*/ 	.word	0x00000000
        /*0030*/ 	.short	0x0006
        /*0032*/ 	.short	0x0030
        /*0034*/ 	.byte	0x00, 0xf5, 0x21, 0x00


	//----- nvinfo : EIATTR_KPARAM_INFO
	.align		4
.L_15:
        /*0038*/ 	.byte	0x04, 0x17
        /*003a*/ 	.short	(.L_17 - .L_16)
.L_16:
        /*003c*/ 	.word	0x00000000
        /*0040*/ 	.short	0x0005
        /*0042*/ 	.short	0x0028
        /*0044*/ 	.byte	0x00, 0xf5, 0x21, 0x00


	//----- nvinfo : EIATTR_KPARAM_INFO
	.align		4
.L_17:
        /*0048*/ 	.byte	0x04, 0x17
        /*004a*/ 	.short	(.L_19 - .L_18)
.L_18:
        /*004c*/ 	.word	0x00000000
        /*0050*/ 	.short	0x0004
        /*0052*/ 	.short	0x0020
        /*0054*/ 	.byte	0x00, 0xf5, 0x21, 0x00


	//----- nvinfo : EIATTR_KPARAM_INFO
	.align		4
.L_19:
        /*0058*/ 	.byte	0x04, 0x17
        /*005a*/ 	.short	(.L_21 - .L_20)
.L_20:
        /*005c*/ 	.word	0x00000000
        /*0060*/ 	.short	0x0003
        /*0062*/ 	.short	0x0018
        /*0064*/ 	.byte	0x00, 0xf5, 0x21, 0x00


	//----- nvinfo : EIATTR_KPARAM_INFO
	.align		4
.L_21:
        /*0068*/ 	.byte	0x04, 0x17
        /*006a*/ 	.short	(.L_23 - .L_22)
.L_22:
        /*006c*/ 	.word	0x00000000
        /*0070*/ 	.short	0x0002
        /*0072*/ 	.short	0x0010
        /*0074*/ 	.byte	0x00, 0xf5, 0x21, 0x00


	//----- nvinfo : EIATTR_KPARAM_INFO
	.align		4
.L_23:
        /*0078*/ 	.byte	0x04, 0x17
        /*007a*/ 	.short	(.L_25 - .L_24)
.L_24:
        /*007c*/ 	.word	0x00000000
        /*0080*/ 	.short	0x0001
        /*0082*/ 	.short	0x0008
        /*0084*/ 	.byte	0x00, 0xf5, 0x21, 0x00


	//----- nvinfo : EIATTR_KPARAM_INFO
	.align		4
.L_25:
        /*0088*/ 	.byte	0x04, 0x17
        /*008a*/ 	.short	(.L_27 - .L_26)
.L_26:
        /*008c*/ 	.word	0x00000000
        /*0090*/ 	.short	0x0000
        /*0092*/ 	.short	0x0000
        /*0094*/ 	.byte	0x00, 0xf5, 0x21, 0x00


	//----- nvinfo : EIATTR_SPARSE_MMA_MASK
	.align		4
.L_27:
        /*0098*/ 	.byte	0x03, 0x50
        /*009a*/ 	.short	0x0000


	//----- nvinfo : EIATTR_MAXREG_COUNT
	.align		4
        /*009c*/ 	.byte	0x03, 0x1b
        /*009e*/ 	.short	0x00ff


	//----- nvinfo : EIATTR_MERCURY_ISA_VERSION
	.align		4
        /*00a0*/ 	.byte	0x03, 0x5f
        /*00a2*/ 	.short	0x0101


	//----- nvinfo : EIATTR_VRC_CTA_INIT_COUNT
	.align		4
        /*00a4*/ 	.byte	0x02, 0x4a
	.zero		1
	.zero		1


	//----- nvinfo : EIATTR_EXIT_INSTR_OFFSETS
	.align		4
        /*00a8*/ 	.byte	0x04, 0x1c
        /*00aa*/ 	.short	(.L_29 - .L_28)


	//   ....[0]....
.L_28:
        /*00ac*/ 	.word	0x00000210


	//   ....[1]....
        /*00b0*/ 	.word	0x000006d0


	//   ....[2]....
        /*00b4*/ 	.word	0x00000860


	//   ....[3]....
        /*00b8*/ 	.word	0x00000cf0


	//----- nvinfo : EIATTR_CRS_STACK_SIZE
	.align		4
.L_29:
        /*00bc*/ 	.byte	0x04, 0x1e
        /*00be*/ 	.short	(.L_31 - .L_30)
.L_30:
        /*00c0*/ 	.word	0x00000000


	//----- nvinfo : EIATTR_CBANK_PARAM_SIZE
	.align		4
.L_31:
        /*00c4*/ 	.byte	0x03, 0x19
        /*00c6*/ 	.short	0x0040


	//----- nvinfo : EIATTR_PARAM_CBANK
	.align		4
        /*00c8*/ 	.byte	0x04, 0x0a
        /*00ca*/ 	.short	(.L_33 - .L_32)
	.align		4
.L_32:
        /*00cc*/ 	.word	index@(.nv.constant0._Z4FuncPfS_PiS_S0_S_S0_if)
        /*00d0*/ 	.short	0x0380
        /*00d2*/ 	.short	0x0040


	//----- nvinfo : EIATTR_SW_WAR
	.align		4
.L_33:
        /*00d4*/ 	.byte	0x04, 0x36
        /*00d6*/ 	.short	(.L_35 - .L_34)
.L_34:
        /*00d8*/ 	.word	0x00000008
.L_35:


//--------------------- .nv.callgraph             --------------------------
	.section	.nv.callgraph,"",@"SHT_CUDA_CALLGRAPH"
	.align	4
	.sectionentsize	8
	.align		4
        /*0000*/ 	.word	0x00000000
	.align		4
        /*0004*/ 	.word	0xffffffff
	.align		4
        /*0008*/ 	.word	0x00000000
	.align		4
        /*000c*/ 	.word	0xfffffffe
	.align		4
        /*0010*/ 	.word	0x00000000
	.align		4
        /*0014*/ 	.word	0xfffffffd
	.align		4
        /*0018*/ 	.word	0x00000000
	.align		4
        /*001c*/ 	.word	0xfffffffc


//--------------------- .text._Z4FuncPfS_PiS_S0_S_S0_if --------------------------
	.section	.text._Z4FuncPfS_PiS_S0_S_S0_if,"ax",@progbits
	.align	128
        .global         _Z4FuncPfS_PiS_S0_S_S0_if
        .type           _Z4FuncPfS_PiS_S0_S_S0_if,@function
        .size           _Z4FuncPfS_PiS_S0_S_S0_if,(.L_x_33 - _Z4FuncPfS_PiS_S0_S_S0_if)
        .other          _Z4FuncPfS_PiS_S0_S_S0_if,@"STO_CUDA_ENTRY STV_DEFAULT"
_Z4FuncPfS_PiS_S0_S_S0_if:
.text._Z4FuncPfS_PiS_S0_S_S0_if:
[----:B------:R-:W-:Y:S08]  /*0000*/  LDC R1, c[0x0][0x37c] ;  /* 0x0000df00ff017b82 */ /* 0x000ff00000000800 */
[----:B------:R-:W0:Y:S01]  /*0010*/  LDC.64 R2, c[0x0][0x3b0] ;  /* 0x0000ec00ff027b82 */ /* 0x000e220000000a00 */
[----:B------:R-:W0:Y:S02]  /*0020*/  LDCU.64 UR4, c[0x0][0x358] ;  /* 0x00006b00ff0477ac */ /* 0x000e240008000a00 */
[----:B0-----:R-:W2:Y:S01]  /*0030*/  LDG.E R2, desc[UR4][R2.64] ;  /* 0x0000000402027981 */ /* 0x001ea2000c1e1900 */
[----:B------:R-:W0:Y:S01]  /*0040*/  S2R R9, SR_TID.X ;  /* 0x0000000000097919 */ /* 0x000e220000002100 */
[----:B--2---:R-:W-:-:S05]  /*0050*/  VIADD R0, R2, 0xffffffff ;  /* 0xffffffff02007836 */ /* 0x004fca0000000000 */
[----:B0-----:R-:W-:-:S13]  /*0060*/  ISETP.GE.AND P0, PT, R9, R0, PT ;  /* 0x000000000900720c */ /* 0x001fda0003f06270 */
[----:B------:R-:W-:Y:S05]  /*0070*/  @P0 BRA `(.L_x_0) ;  /* 0x0000000400980947 */ /* 0x000fea0003800000 */
[----:B------:R-:W0:Y:S08]  /*0080*/  LDC.64 R6, c[0x0][0x388] ;  /* 0x0000e200ff067b82 */ /* 0x000e300000000a00 */
[----:B------:R-:W1:Y:S08]  /*0090*/  LDC.64 R12, c[0x0][0x3b8] ;  /* 0x0000ee00ff0c7b82 */ /* 0x000e700000000a00 */
[----:B------:R-:W2:Y:S01]  /*00a0*/  LDC.64 R4, c[0x0][0x380] ;  /* 0x0000e000ff047b82 */ /* 0x000ea20000000a00 */
[----:B0-----:R-:W-:-:S05]  /*00b0*/  IMAD.WIDE.U32 R6, R9, 0x4, R6 ;  /* 0x0000000409067825 */ /* 0x001fca00078e0006 */
[----:B------:R0:W5:Y:S01]  /*00c0*/  LDG.E R8, desc[UR4][R6.64+0x4] ;  /* 0x0000040406087981 */ /* 0x000162000c1e1900 */
[----:B------:R-:W-:Y:S01]  /*00d0*/  BSSY.RECONVERGENT B0, `(.L_x_1) ;  /* 0x0000011000007945 */ /* 0x000fe20003800200 */
[----:B-1----:R-:W1:Y:S01]  /*00e0*/  MUFU.RCP R0, R13 ;  /* 0x0000000d00007308 */ /* 0x002e620000001000 */
[----:B------:R-:W-:-:S04]  /*00f0*/  IMAD R3, R9, R12, RZ ;  /* 0x0000000c09037224 */ /* 0x000fc800078e02ff */
[----:B------:R-:W-:Y:S02]  /*0100*/  IMAD R3, R3, R12, RZ ;  /* 0x0000000c03037224 */ /* 0x000fe400078e02ff */
[----:B--2---:R-:W-:-:S03]  /*0110*/  IMAD.WIDE.U32 R4, R9, 0x4, R4 ;  /* 0x0000000409047825 */ /* 0x004fc600078e0004 */
[----:B------:R-:W-:-:S04]  /*0120*/  I2FP.F32.U32 R3, R3 ;  /* 0x0000000300037245 */ /* 0x000fc80000201000 */
[----:B------:R-:W2:Y:S01]  /*0130*/  FCHK P0, R3, R13 ;  /* 0x0000000d03007302 */ /* 0x000ea20000000000 */
[----:B-1----:R-:W-:-:S04]  /*0140*/  FFMA R11, R0, -R13, 1 ;  /* 0x3f800000000b7423 */ /* 0x002fc8000000080d */
[----:B------:R-:W-:-:S04]  /*0150*/  FFMA R0, R0, R11, R0 ;  /* 0x0000000b00007223 */ /* 0x000fc80000000000 */
[----:B------:R-:W-:-:S04]  /*0160*/  FFMA R2, R3, R0, RZ ;  /* 0x0000000003027223 */ /* 0x000fc800000000ff */
[----:B------:R-:W-:-:S04]  /*0170*/  FFMA R11, R2, -R13, R3 ;  /* 0x8000000d020b7223 */ /* 0x000fc80000000003 */
[----:B------:R-:W-:Y:S01]  /*0180*/  FFMA R0, R0, R11, R2 ;  /* 0x0000000b00007223 */ /* 0x000fe20000000002 */
[----:B0-2---:R-:W-:Y:S06]  /*0190*/  @!P0 BRA `(.L_x_2) ;  /* 0x0000000000108947 */ /* 0x005fec0003800000 */
[----:B------:R-:W0:Y:S01]  /*01a0*/  LDCU UR6, c[0x0][0x3bc] ;  /* 0x00007780ff0677ac */ /* 0x000e220008000800 */
[----:B------:R-:W-:Y:S01]  /*01b0*/  MOV R2, 0x1e0 ;  /* 0x000001e000027802 */ /* 0x000fe20000000f00 */
[----:B0-----:R-:W-:-:S07]  /*01c0*/  IMAD.U32 R0, RZ, RZ, UR6 ;  /* 0x00000006ff007e24 */ /* 0x001fce000f8e00ff */
[----:B-----5:R-:W-:Y:S05]  /*01d0*/  CALL.REL.NOINC `($__internal_0_$__cuda_sm3x_div_rn_noftz_f32_slowpath) ;  /* 0x0000000800c87944 */ /* 0x020fea0003c00000 */
.L_x_2:
[----:B------:R-:W-:Y:S05]  /*01e0*/  BSYNC.RECONVERGENT B0 ;  /* 0x0000000000007941 */ /* 0x000fea0003800200 */
.L_x_1:
[----:B------:R-:W2:Y:S02]  /*01f0*/  LDG.E R15, desc[UR4][R6.64] ;  /* 0x00000004060f7981 */ /* 0x000ea4000c1e1900 */
[----:B--2--5:R-:W-:-:S13]  /*0200*/  FSETP.GEU.AND P0, PT, R15, R8, PT ;  /* 0x000000080f00720b */ /* 0x024fda0003f0e000 */
[----:B------:R-:W-:Y:S05]  /*0210*/  @P0 EXIT ;  /* 0x000000000000094d */ /* 0x000fea0003800000 */
[----:B------:R-:W0:Y:S02]  /*0220*/  LDC.64 R6, c[0x0][0x398] ;  /* 0x0000e600ff067b82 */ /* 0x000e240000000a00 */
[----:B0-----:R0:W5:Y:S01]  /*0230*/  LDG.E R10, desc[UR4][R6.64] ;  /* 0x00000004060a7981 */ /* 0x001162000c1e1900 */
[----:B------:R-:W1:Y:S01]  /*0240*/  F2F.F64.F32 R2, R0 ;  /* 0x0000000000027310 */ /* 0x000e620000201800 */
[----:B------:R-:W-:Y:S01]  /*0250*/  IMAD.MOV.U32 R14, RZ, RZ, RZ ;  /* 0x000000ffff0e7224 */ /* 0x000fe200078e00ff */
[----:B-1----:R-:W-:-:S06]  /*0260*/  DADD R2, R2, 0.5 ;  /* 0x3fe0000002027429 */ /* 0x002fcc0000000000 */
[----:B------:R-:W1:Y:S02]  /*0270*/  F2I.F64.TRUNC R17, R2 ;  /* 0x0000000200117311 */ /* 0x000e64000030d100 */
[----:B01----:R-:W-:-:S07]  /*0280*/  SHF.R.S32.HI R13, RZ, 0x1f, R17 ;  /* 0x0000001fff0d7819 */ /* 0x003fce0000011411 */
.L_x_10:
[----:B------:R-:W2:Y:S01]  /*0290*/  LDG.E R7, desc[UR4][R4.64] ;  /* 0x0000000404077981 */ /* 0x000ea2000c1e1900 */
[----:B------:R-:W-:Y:S01]  /*02a0*/  BSSY.RECONVERGENT B0, `(.L_x_3) ;  /* 0x000003e000007945 */ /* 0x000fe20003800200 */
[----:B--2---:R-:W-:-:S13]  /*02b0*/  FSETP.GEU.AND P0, PT, R7, 2, PT ;  /* 0x400000000700780b */ /* 0x004fda0003f0e000 */
[----:B------:R-:W-:Y:S05]  /*02c0*/  @P0 BRA `(.L_x_4) ;  /* 0x0000000000ec0947 */ /* 0x000fea0003800000 */
[----:B------:R-:W-:-:S07]  /*02d0*/  MOV R6, RZ ;  /* 0x000000ff00067202 */ /* 0x000fce0000000f00 */
.L_x_9:
[----:B------:R-:W0:Y:S02]  /*02e0*/  LDC.64 R2, c[0x0][0x3a8] ;  /* 0x0000ea00ff027b82 */ /* 0x000e240000000a00 */
[----:B0-----:R-:W2:Y:S01]  /*02f0*/  LDG.E R3, desc[UR4][R2.64] ;  /* 0x0000000402037981 */ /* 0x001ea2000c1e1900 */
[----:B-----5:R-:W0:Y:S01]  /*0300*/  MUFU.RCP R9, R10 ;  /* 0x0000000a00097308 */ /* 0x020e220000001000 */
[----:B------:R-:W-:Y:S01]  /*0310*/  BSSY.RECONVERGENT B1, `(.L_x_5) ;  /* 0x000000b000017945 */ /* 0x000fe20003800200 */
[----:B0-----:R-:W-:-:S04]  /*0320*/  FFMA R0, R9, -R10, 1 ;  /* 0x3f80000009007423 */ /* 0x001fc8000000080a */
[----:B------:R-:W-:Y:S02]  /*0330*/  FFMA R0, R9, R0, R9 ;  /* 0x0000000009007223 */ /* 0x000fe40000000009 */
[----:B--2---:R-:W0:Y:S02]  /*0340*/  FCHK P0, R3, R10 ;  /* 0x0000000a03007302 */ /* 0x004e240000000000 */
[----:B------:R-:W-:-:S04]  /*0350*/  FFMA R9, R3, R0, RZ ;  /* 0x0000000003097223 */ /* 0x000fc800000000ff */
[----:B------:R-:W-:-:S04]  /*0360*/  FFMA R11, R9, -R10, R3 ;  /* 0x8000000a090b7223 */ /* 0x000fc80000000003 */
[----:B------:R-:W-:Y:S01]  /*0370*/  FFMA R0, R0, R11, R9 ;  /* 0x0000000b00007223 */ /* 0x000fe20000000009 */
[----:B0-----:R-:W-:Y:S06]  /*0380*/  @!P0 BRA `(.L_x_6) ;  /* 0x00000000000c8947 */ /* 0x001fec0003800000 */
[----:B------:R-:W-:Y:S01]  /*0390*/  IMAD.MOV.U32 R0, RZ, RZ, R10 ;  /* 0x000000ffff007224 */ /* 0x000fe200078e000a */
[----:B------:R-:W-:-:S07]  /*03a0*/  MOV R2, 0x3c0 ;  /* 0x000003c000027802 */ /* 0x000fce0000000f00 */
[----:B------:R-:W-:Y:S05]  /*03b0*/  CALL.REL.NOINC `($__internal_0_$__cuda_sm3x_div_rn_noftz_f32_slowpath) ;  /* 0x0000000800507944 */ /* 0x000fea0003c00000 */
.L_x_6:
[----:B------:R-:W-:Y:S05]  /*03c0*/  BSYNC.RECONVERGENT B1 ;  /* 0x0000000000017941 */ /* 0x000fea0003800200 */
.L_x_5:
[----:B------:R-:W0:Y:S01]  /*03d0*/  F2F.F64.F32 R2, R0 ;  /* 0x0000000000027310 */ /* 0x000e220000201800 */
[----:B------:R-:W1:Y:S01]  /*03e0*/  LDCU.64 UR6, c[0x0][0x390] ;  /* 0x00007200ff0677ac */ /* 0x000e620008000a00 */
[----:B------:R-:W2:Y:S01]  /*03f0*/  LDC.64 R10, c[0x0][0x3a0] ;  /* 0x0000e800ff0a7b82 */ /* 0x000ea20000000a00 */
[----:B0-----:R-:W-:-:S10]  /*0400*/  DADD R18, R2, 0.5 ;  /* 0x3fe0000002127429 */ /* 0x001fd40000000000 */
[----:B------:R-:W0:Y:S02]  /*0410*/  F2I.F64.TRUNC R19, R18 ;  /* 0x0000001200137311 */ /* 0x000e24000030d100 */
[----:B0-----:R-:W-:-:S05]  /*0420*/  IMAD R2, R19, R14, RZ ;  /* 0x0000000e13027224 */ /* 0x001fca00078e02ff */
[----:B------:R-:W-:Y:S02]  /*0430*/  SHF.R.S32.HI R12, RZ, 0x1f, R2 ;  /* 0x0000001fff0c7819 */ /* 0x000fe40000011402 */
[----:B------:R-:W-:-:S04]  /*0440*/  IADD3 R3, P0, P1, R2, R6, R17 ;  /* 0x0000000602037210 */ /* 0x000fc8000791e011 */
[----:B------:R-:W-:Y:S02]  /*0450*/  IADD3.X R12, PT, PT, R12, RZ, R13, P0, P1 ;  /* 0x000000ff0c0c7210 */ /* 0x000fe400007e240d */
[----:B-1----:R-:W-:-:S04]  /*0460*/  LEA R2, P0, R3, UR6, 0x2 ;  /* 0x0000000603027c11 */ /* 0x002fc8000f8010ff */
[----:B------:R-:W-:-:S05]  /*0470*/  LEA.HI.X R3, R3, UR7, R12, 0x2, P0 ;  /* 0x0000000703037c11 */ /* 0x000fca00080f140c */
[----:B------:R0:W-:Y:S04]  /*0480*/  STG.E desc[UR4][R2.64], RZ ;  /* 0x000000ff02007986 */ /* 0x0001e8000c101904 */
[----:B--2---:R-:W2:Y:S01]  /*0490*/  LDG.E R10, desc[UR4][R10.64] ;  /* 0x000000040a0a7981 */ /* 0x004ea2000c1e1900 */
[----:B------:R-:W-:Y:S01]  /*04a0*/  IMAD.MOV.U32 R9, RZ, RZ, RZ ;  /* 0x000000ffff097224 */ /* 0x000fe200078e00ff */
[----:B--2---:R-:W-:-:S13]  /*04b0*/  ISETP.GE.AND P0, PT, R10, 0x1, PT ;  /* 0x000000010a00780c */ /* 0x004fda0003f06270 */
[----:B0-----:R-:W-:Y:S05]  /*04c0*/  @!P0 BRA `(.L_x_7) ;  /* 0x0000000000508947 */ /* 0x001fea0003800000 */
[----:B------:R-:W-:Y:S01]  /*04d0*/  BSSY.RECONVERGENT B1, `(.L_x_7) ;  /* 0x0000013000017945 */ /* 0x000fe20003800200 */
[----:B------:R-:W-:Y:S01]  /*04e0*/  MOV R0, RZ ;  /* 0x000000ff00007202 */ /* 0x000fe20000000f00 */
[----:B------:R-:W-:Y:S01]  /*04f0*/  IMAD.MOV.U32 R11, RZ, RZ, 0x1 ;  /* 0x00000001ff0b7424 */ /* 0x000fe200078e00ff */
[----:B------:R-:W-:Y:S01]  /*0500*/  MOV R12, RZ ;  /* 0x000000ff000c7202 */ /* 0x000fe20000000f00 */
[----:B------:R-:W-:Y:S02]  /*0510*/  IMAD.MOV.U32 R19, RZ, RZ, RZ ;  /* 0x000000ffff137224 */ /* 0x000fe400078e00ff */
[----:B------:R-:W-:-:S07]  /*0520*/  IMAD.MOV.U32 R16, RZ, RZ, RZ ;  /* 0x000000ffff107224 */ /* 0x000fce00078e00ff */
.L_x_8:
[----:B------:R-:W-:Y:S01]  /*0530*/  FADD R0, R19, -R0 ;  /* 0x8000000013007221 */ /* 0x000fe20000000000 */
[----:B------:R-:W-:Y:S01]  /*0540*/  FADD R18, R16, R16 ;  /* 0x0000001010127221 */ /* 0x000fe20000000000 */
[C---:B------:R-:W-:Y:S02]  /*0550*/  ISETP.LT.AND P1, PT, R11.reuse, R10, PT ;  /* 0x0000000a0b00720c */ /* 0x040fe40003f21270 */
[----:B------:R-:W-:Y:S01]  /*0560*/  FADD R16, R0, R7 ;  /* 0x0000000700107221 */ /* 0x000fe20000000000 */
[----:B------:R-:W-:Y:S01]  /*0570*/  FFMA R12, R18, R12, R15 ;  /* 0x0000000c120c7223 */ /* 0x000fe2000000000f */
[----:B------:R-:W-:Y:S02]  /*0580*/  VIADD R18, R11, 0x1 ;  /* 0x000000010b127836 */ /* 0x000fe40000000000 */
[----:B------:R-:W-:Y:S01]  /*0590*/  FMUL R19, R16, R16 ;  /* 0x0000001010137220 */ /* 0x000fe20000400000 */
[----:B------:R-:W-:-:S04]  /*05a0*/  FMUL R0, R12, R12 ;  /* 0x0000000c0c007220 */ /* 0x000fc80000400000 */
[----:B------:R-:W-:-:S05]  /*05b0*/  FADD R9, R19, R0 ;  /* 0x0000000013097221 */ /* 0x000fca0000000000 */
[----:B------:R-:W-:Y:S02]  /*05c0*/  FSETP.GEU.AND P0, PT, R9, 4, PT ;  /* 0x408000000900780b */ /* 0x000fe40003f0e000 */
[----:B------:R-:W-:Y:S01]  /*05d0*/  MOV R9, R11 ;  /* 0x0000000b00097202 */ /* 0x000fe20000000f00 */
[----:B------:R-:W-:-:S10]  /*05e0*/  IMAD.MOV.U32 R11, RZ, RZ, R18 ;  /* 0x000000ffff0b7224 */ /* 0x000fd400078e0012 */
[----:B------:R-:W-:Y:S05]  /*05f0*/  @!P0 BRA P1, `(.L_x_8) ;  /* 0xfffffffc00cc8947 */ /* 0x000fea000083ffff */
[----:B------:R-:W-:Y:S05]  /*0600*/  BSYNC.RECONVERGENT B1 ;  /* 0x0000000000017941 */ /* 0x000fea0003800200 */
.L_x_7:
[----:B------:R-:W0:Y:S01]  /*0610*/  LDC.64 R10, c[0x0][0x398] ;  /* 0x0000e600ff0a7b82 */ /* 0x000e220000000a00 */
[----:B------:R1:W-:Y:S04]  /*0620*/  STG.E desc[UR4][R2.64], R9 ;  /* 0x0000000902007986 */ /* 0x0003e8000c101904 */
[----:B0-----:R-:W2:Y:S01]  /*0630*/  LDG.E R10, desc[UR4][R10.64] ;  /* 0x000000040a0a7981 */ /* 0x001ea2000c1e1900 */
[----:B------:R-:W-:Y:S02]  /*0640*/  VIADD R6, R6, 0x1 ;  /* 0x0000000106067836 */ /* 0x000fe40000000000 */
[----:B--2---:R-:W-:-:S05]  /*0650*/  FADD R7, R10, R7 ;  /* 0x000000070a077221 */ /* 0x004fca0000000000 */
[----:B------:R-:W-:-:S13]  /*0660*/  FSETP.GEU.AND P0, PT, R7, 2, PT ;  /* 0x400000000700780b */ /* 0x000fda0003f0e000 */
[----:B-1----:R-:W-:Y:S05]  /*0670*/  @!P0 BRA `(.L_x_9) ;  /* 0xfffffffc00188947 */ /* 0x002fea000383ffff */
.L_x_4:
[----:B------:R-:W-:Y:S05]  /*0680*/  BSYNC.RECONVERGENT B0 ;  /* 0x0000000000007941 */ /* 0x000fea0003800200 */
.L_x_3:
[----:B-----5:R-:W-:Y:S01]  /*0690*/  FADD R15, R10, R15 ;  /* 0x0000000f0a0f7221 */ /* 0x020fe20000000000 */
[----:B------:R-:W-:-:S04]  /*06a0*/  IADD3 R14, PT, PT, R14, 0x1, RZ ;  /* 0x000000010e0e7810 */ /* 0x000fc80007ffe0ff */
[----:B------:R-:W-:-:S13]  /*06b0*/  FSETP.GEU.AND P0, PT, R15, R8, PT ;  /* 0x000000080f00720b */ /* 0x000fda0003f0e000 */
[----:B------:R-:W-:Y:S05]  /*06c0*/  @!P0 BRA `(.L_x_10) ;  /* 0xfffffff800f08947 */ /* 0x000fea000383ffff */
[----:B------:R-:W-:Y:S05]  /*06d0*/  EXIT ;  /* 0x000000000000794d */ /* 0x000fea0003800000 */
.L_x_0:
[----:B------:R-:W0:Y:S01]  /*06e0*/  LDC.64 R10, c[0x0][0x3b8] ;  /* 0x0000ee00ff0a7b82 */ /* 0x000e220000000a00 */
[----:B------:R-:W-:Y:S07]  /*06f0*/  BSSY.RECONVERGENT B0, `(.L_x_11) ;  /* 0x0000014000007945 */ /* 0x000fee0003800200 */
[----:B------:R-:W1:Y:S08]  /*0700*/  LDC.64 R4, c[0x0][0x380] ;  /* 0x0000e000ff047b82 */ /* 0x000e700000000a00 */
[----:B------:R-:W2:Y:S01]  /*0710*/  LDC.64 R6, c[0x0][0x388] ;  /* 0x0000e200ff067b82 */ /* 0x000ea20000000a00 */
[----:B0-----:R-:W0:Y:S01]  /*0720*/  MUFU.RCP R0, R11 ;  /* 0x0000000b00007308 */ /* 0x001e220000001000 */
[----:B------:R-:W-:-:S04]  /*0730*/  IMAD R3, R9, R10, RZ ;  /* 0x0000000a09037224 */ /* 0x000fc800078e02ff */
[----:B------:R-:W-:Y:S02]  /*0740*/  IMAD R3, R3, R10, RZ ;  /* 0x0000000a03037224 */ /* 0x000fe400078e02ff */
[----:B-1----:R-:W-:-:S03]  /*0750*/  IMAD.WIDE.U32 R4, R9, 0x4, R4 ;  /* 0x0000000409047825 */ /* 0x002fc600078e0004 */
[----:B------:R-:W-:-:S04]  /*0760*/  I2FP.F32.U32 R3, R3 ;  /* 0x0000000300037245 */ /* 0x000fc80000201000 */
[----:B------:R-:W1:Y:S01]  /*0770*/  FCHK P0, R3, R11 ;  /* 0x0000000b03007302 */ /* 0x000e620000000000 */
[----:B--2---:R-:W-:-:S04]  /*0780*/  IMAD.WIDE.U32 R6, R9, 0x4, R6 ;  /* 0x0000000409067825 */ /* 0x004fc800078e0006 */
[----:B0-----:R-:W-:-:S04]  /*0790*/  FFMA R13, R0, -R11, 1 ;  /* 0x3f800000000d7423 */ /* 0x001fc8000000080b */
[----:B------:R-:W-:-:S04]  /*07a0*/  FFMA R0, R0, R13, R0 ;  /* 0x0000000d00007223 */ /* 0x000fc80000000000 */
[----:B------:R-:W-:-:S04]  /*07b0*/  FFMA R2, R3, R0, RZ ;  /* 0x0000000003027223 */ /* 0x000fc800000000ff */
[----:B------:R-:W-:-:S04]  /*07c0*/  FFMA R13, R2, -R11, R3 ;  /* 0x8000000b020d7223 */ /* 0x000fc80000000003 */
[----:B------:R-:W-:Y:S01]  /*07d0*/  FFMA R0, R0, R13, R2 ;  /* 0x0000000d00007223 */ /* 0x000fe20000000002 */
[----:B-1----:R-:W-:Y:S06]  /*07e0*/  @!P0 BRA `(.L_x_12) ;  /* 0x0000000000108947 */ /* 0x002fec0003800000 */
[----:B------:R-:W0:Y:S01]  /*07f0*/  LDCU UR6, c[0x0][0x3bc] ;  /* 0x00007780ff0677ac */ /* 0x000e220008000800 */
[----:B------:R-:W-:Y:S01]  /*0800*/  MOV R2, 0x830 ;  /* 0x0000083000027802 */ /* 0x000fe20000000f00 */
[----:B0-----:R-:W-:-:S07]  /*0810*/  IMAD.U32 R0, RZ, RZ, UR6 ;  /* 0x00000006ff007e24 */ /* 0x001fce000f8e00ff */
[----:B------:R-:W-:Y:S05]  /*0820*/  CALL.REL.NOINC `($__internal_0_$__cuda_sm3x_div_rn_noftz_f32_slowpath) ;  /* 0x0000000400347944 */ /* 0x000fea0003c00000 */
.L_x_12:
[----:B------:R-:W-:Y:S05]  /*0830*/  BSYNC.RECONVERGENT B0 ;  /* 0x0000000000007941 */ /* 0x000fea0003800200 */
.L_x_11:
[----:B------:R-:W2:Y:S02]  /*0840*/  LDG.E R14, desc[UR4][R6.64] ;  /* 0x00000004060e7981 */ /* 0x000ea4000c1e1900 */
[----:B--2---:R-:W-:-:S13]  /*0850*/  FSETP.GEU.AND P0, PT, R14, 2, PT ;  /* 0x400000000e00780b */ /* 0x004fda0003f0e000 */
        /* <DEDUP_REMOVED lines=8> */
.L_x_20:
[----:B------:R-:W2:Y:S01]  /*08e0*/  LDG.E R7, desc[UR4][R4.64] ;  /* 0x0000000404077981 */ /* 0x000ea2000c1e1900 */
[----:B------:R-:W-:Y:S01]  /*08f0*/  BSSY.RECONVERGENT B0, `(.L_x_13) ;  /* 0x000003b000007945 */ /* 0x000fe20003800200 */
[----:B--2---:R-:W-:-:S13]  /*0900*/  FSETP.GEU.AND P0, PT, R7, 2, PT ;  /* 0x400000000700780b */ /* 0x004fda0003f0e000 */
[----:B------:R-:W-:Y:S05]  /*0910*/  @P0 BRA `(.L_x_14) ;  /* 0x0000000000e00947 */ /* 0x000fea0003800000 */
[----:B------:R-:W-:-:S07]  /*0920*/  MOV R6, RZ ;  /* 0x000000ff00067202 */ /* 0x000fce0000000f00 */
.L_x_19:
        /* <DEDUP_REMOVED lines=14> */
.L_x_16:
[----:B------:R-:W-:Y:S05]  /*0a10*/  BSYNC.RECONVERGENT B1 ;  /* 0x0000000000017941 */ /* 0x000fea0003800200 */
.L_x_15:
        /* <DEDUP_REMOVED lines=18> */
[----:B------:R-:W-:Y:S01]  /*0b40*/  IMAD.MOV.U32 R0, RZ, RZ, RZ ;  /* 0x000000ffff007224 */ /* 0x000fe200078e00ff */
[----:B------:R-:W-:Y:S01]  /*0b50*/  CS2R R10, SRZ ;  /* 0x00000000000a7805 */ /* 0x000fe2000001ff00 */
[----:B------:R-:W-:-:S07]  /*0b60*/  IMAD.MOV.U32 R17, RZ, RZ, RZ ;  /* 0x000000ffff117224 */ /* 0x000fce00078e00ff */
.L_x_18:
[----:B------:R-:W-:Y:S01]  /*0b70*/  FADD R0, R11, -R0 ;  /* 0x800000000b007221 */ /* 0x000fe20000000000 */
[----:B------:R-:W-:Y:S01]  /*0b80*/  FADD R11, R10, R10 ;  /* 0x0000000a0a0b7221 */ /* 0x000fe20000000000 */
[----:B------:R-:W-:Y:S02]  /*0b90*/  IADD3 R9, PT, PT, R9, 0x1, RZ ;  /* 0x0000000109097810 */ /* 0x000fe40007ffe0ff */
[----:B------:R-:W-:Y:S01]  /*0ba0*/  FADD R10, R0, R7 ;  /* 0x00000007000a7221 */ /* 0x000fe20000000000 */
[----:B------:R-:W-:Y:S01]  /*0bb0*/  FFMA R17, R11, R17, R14 ;  /* 0x000000110b117223 */ /* 0x000fe2000000000e */
[----:B------:R-:W-:Y:S02]  /*0bc0*/  ISETP.GE.AND P0, PT, R9, R16, PT ;  /* 0x000000100900720c */ /* 0x000fe40003f06270 */
[----:B------:R-:W-:Y:S01]  /*0bd0*/  FMUL R11, R10, R10 ;  /* 0x0000000a0a0b7220 */ /* 0x000fe20000400000 */
[----:B------:R-:W-:-:S04]  /*0be0*/  FMUL R0, R17, R17 ;  /* 0x0000001111007220 */ /* 0x000fc80000400000 */
[----:B------:R-:W-:-:S05]  /*0bf0*/  FADD R12, R11, R0 ;  /* 0x000000000b0c7221 */ /* 0x000fca0000000000 */
[----:B------:R-:W-:-:S13]  /*0c00*/  FSETP.LT.AND P1, PT, R12, 4, PT ;  /* 0x408000000c00780b */ /* 0x000fda0003f21000 */
[----:B------:R-:W-:Y:S05]  /*0c10*/  @!P0 BRA P1, `(.L_x_18) ;  /* 0xfffffffc00d48947 */ /* 0x000fea000083ffff */
[----:B------:R-:W-:Y:S05]  /*0c20*/  BSYNC.RECONVERGENT B1 ;  /* 0x0000000000017941 */ /* 0x000fea0003800200 */
.L_x_17:
[----:B------:R-:W0:Y:S01]  /*0c30*/  LDC.64 R10, c[0x0][0x398] ;  /* 0x0000e600ff0a7b82 */ /* 0x000e220000000a00 */
[----:B------:R1:W-:Y:S04]  /*0c40*/  STG.E desc[UR4][R2.64], R9 ;  /* 0x0000000902007986 */ /* 0x0003e8000c101904 */
[----:B0-----:R-:W2:Y:S01]  /*0c50*/  LDG.E R10, desc[UR4][R10.64] ;  /* 0x000000040a0a7981 */ /* 0x001ea2000c1e1900 */
[----:B------:R-:W-:Y:S02]  /*0c60*/  VIADD R6, R6, 0x1 ;  /* 0x0000000106067836 */ /* 0x000fe40000000000 */
[----:B--2---:R-:W-:-:S05]  /*0c70*/  FADD R7, R10, R7 ;  /* 0x000000070a077221 */ /* 0x004fca0000000000 */
[----:B------:R-:W-:-:S13]  /*0c80*/  FSETP.GEU.AND P0, PT, R7, 2, PT ;  /* 0x400000000700780b */ /* 0x000fda0003f0e000 */
[----:B-1----:R-:W-:Y:S05]  /*0c90*/  @!P0 BRA `(.L_x_19) ;  /* 0xfffffffc00248947 */ /* 0x002fea000383ffff */
.L_x_14:
[----:B------:R-:W-:Y:S05]  /*0ca0*/  BSYNC.RECONVERGENT B0 ;  /* 0x0000000000007941 */ /* 0x000fea0003800200 */
.L_x_13:
[----:B-----5:R-:W-:Y:S01]  /*0cb0*/  FADD R14, R10, R14 ;  /* 0x0000000e0a0e7221 */ /* 0x020fe20000000000 */
[----:B------:R-:W-:-:S04]  /*0cc0*/  VIADD R13, R13, 0x1 ;  /* 0x000000010d0d7836 */ /* 0x000fc80000000000 */
[----:B------:R-:W-:-:S13]  /*0cd0*/  FSETP.GEU.AND P0, PT, R14, 2, PT ;  /* 0x400000000e00780b */ /* 0x000fda0003f0e000 */
[----:B------:R-:W-:Y:S05]  /*0ce0*/  @!P0 BRA `(.L_x_20) ;  /* 0xfffffff800fc8947 */ /* 0x000fea000383ffff */
[----:B------:R-:W-:Y:S05]  /*0cf0*/  EXIT ;  /* 0x000000000000794d */ /* 0x000fea0003800000 */
        .weak           $__internal_0_$__cuda_sm3x_div_rn_noftz_f32_slowpath
        .type           $__internal_0_$__cuda_sm3x_div_rn_noftz_f32_slowpath,@function
        .size           $__internal_0_$__cuda_sm3x_div_rn_noftz_f32_slowpath,(.L_x_33 - $__internal_0_$__cuda_sm3x_div_rn_noftz_f32_slowpath)
$__internal_0_$__cuda_sm3x_div_rn_noftz_f32_slowpath:
[----:B------:R-:W-:Y:S01]  /*0d00*/  SHF.R.U32.HI R9, RZ, 0x17, R0 ;  /* 0x00000017ff097819 */ /* 0x000fe20000011600 */
[----:B------:R-:W-:Y:S01]  /*0d10*/  BSSY.RECONVERGENT B2, `(.L_x_21) ;  /* 0x0000063000027945 */ /* 0x000fe20003800200 */
[--C-:B------:R-:W-:Y:S01]  /*0d20*/  SHF.R.U32.HI R12, RZ, 0x17, R3.reuse ;  /* 0x00000017ff0c7819 */ /* 0x100fe20000011603 */
[----:B------:R-:W-:Y:S01]  /*0d30*/  IMAD.MOV.U32 R11, RZ, RZ, R3 ;  /* 0x000000ffff0b7224 */ /* 0x000fe200078e0003 */
[----:B------:R-:W-:Y:S02]  /*0d40*/  LOP3.LUT R9, R9, 0xff, RZ, 0xc0, !PT ;  /* 0x000000ff09097812 */ /* 0x000fe400078ec0ff */
[----:B------:R-:W-:Y:S02]  /*0d50*/  LOP3.LUT R12, R12, 0xff, RZ, 0xc0, !PT ;  /* 0x000000ff0c0c7812 */ /* 0x000fe400078ec0ff */
[----:B------:R-:W-:-:S03]  /*0d60*/  IADD3 R16, PT, PT, R9, -0x1, RZ ;  /* 0xffffffff09107810 */ /* 0x000fc60007ffe0ff */
[----:B------:R-:W-:Y:S01]  /*0d70*/  VIADD R18, R12, 0xffffffff ;  /* 0xffffffff0c127836 */ /* 0x000fe20000000000 */
[----:B------:R-:W-:-:S04]  /*0d80*/  ISETP.GT.U32.AND P0, PT, R16, 0xfd, PT ;  /* 0x000000fd1000780c */ /* 0x000fc80003f04070 */
[----:B------:R-:W-:-:S13]  /*0d90*/  ISETP.GT.U32.OR P0, PT, R18, 0xfd, P0 ;  /* 0x000000fd1200780c */ /* 0x000fda0000704470 */
[----:B------:R-:W-:Y:S01]  /*0da0*/  @!P0 MOV R10, RZ ;  /* 0x000000ff000a8202 */ /* 0x000fe20000000f00 */
[----:B------:R-:W-:Y:S06]  /*0db0*/  @!P0 BRA `(.L_x_22) ;  /* 0x00000000005c8947 */ /* 0x000fec0003800000 */
[----:B------:R-:W-:Y:S02]  /*0dc0*/  FSETP.GTU.FTZ.AND P0, PT, |R3|, +INF , PT ;  /* 0x7f8000000300780b */ /* 0x000fe40003f1c200 */
[----:B------:R-:W-:-:S04]  /*0dd0*/  FSETP.GTU.FTZ.AND P1, PT, |R0|, +INF , PT ;  /* 0x7f8000000000780b */ /* 0x000fc80003f3c200 */
[----:B------:R-:W-:-:S13]  /*0de0*/  PLOP3.LUT P0, PT, P0, P1, PT, 0xf8, 0x8f ;  /* 0x00000000008f781c */ /* 0x000fda0000703f70 */
[----:B------:R-:W-:Y:S05]  /*0df0*/  @P0 BRA `(.L_x_23) ;  /* 0x00000004004c0947 */ /* 0x000fea0003800000 */
[----:B------:R-:W-:-:S13]  /*0e00*/  LOP3.LUT P0, RZ, R0, 0x7fffffff, R11, 0xc8, !PT ;  /* 0x7fffffff00ff7812 */ /* 0x000fda000780c80b */
[----:B------:R-:W-:Y:S05]  /*0e10*/  @!P0 BRA `(.L_x_24) ;  /* 0x00000004003c8947 */ /* 0x000fea0003800000 */
[C---:B------:R-:W-:Y:S02]  /*0e20*/  FSETP.NEU.FTZ.AND P2, PT, |R3|.reuse, +INF , PT ;  /* 0x7f8000000300780b */ /* 0x040fe40003f5d200 */
[----:B------:R-:W-:Y:S02]  /*0e30*/  FSETP.NEU.FTZ.AND P1, PT, |R0|, +INF , PT ;  /* 0x7f8000000000780b */ /* 0x000fe40003f3d200 */
[----:B------:R-:W-:-:S11]  /*0e40*/  FSETP.NEU.FTZ.AND P0, PT, |R3|, +INF , PT ;  /* 0x7f8000000300780b */ /* 0x000fd60003f1d200 */
[----:B------:R-:W-:Y:S05]  /*0e50*/  @!P1 BRA !P2, `(.L_x_24) ;  /* 0x00000004002c9947 */ /* 0x000fea0005000000 */
[----:B------:R-:W-:-:S04]  /*0e60*/  LOP3.LUT P2, RZ, R11, 0x7fffffff, RZ, 0xc0, !PT ;  /* 0x7fffffff0bff7812 */ /* 0x000fc8000784c0ff */
[----:B------:R-:W-:-:S13]  /*0e70*/  PLOP3.LUT P1, PT, P1, P2, PT, 0x2f, 0xf2 ;  /* 0x0000000000f2781c */ /* 0x000fda0000f24577 */
[----:B------:R-:W-:Y:S05]  /*0e80*/  @P1 BRA `(.L_x_25) ;  /* 0x0000000400181947 */ /* 0x000fea0003800000 */
[----:B------:R-:W-:-:S04]  /*0e90*/  LOP3.LUT P1, RZ, R0, 0x7fffffff, RZ, 0xc0, !PT ;  /* 0x7fffffff00ff7812 */ /* 0x000fc8000782c0ff */
[----:B------:R-:W-:-:S13]  /*0ea0*/  PLOP3.LUT P0, PT, P0, P1, PT, 0x2f, 0xf2 ;  /* 0x0000000000f2781c */ /* 0x000fda0000702577 */
[----:B------:R-:W-:Y:S05]  /*0eb0*/  @P0 BRA `(.L_x_26) ;  /* 0x0000000400000947 */ /* 0x000fea0003800000 */
[----:B------:R-:W-:Y:S02]  /*0ec0*/  ISETP.GE.AND P0, PT, R18, RZ, PT ;  /* 0x000000ff1200720c */ /* 0x000fe40003f06270 */
[----:B------:R-:W-:-:S11]  /*0ed0*/  ISETP.GE.AND P1, PT, R16, RZ, PT ;  /* 0x000000ff1000720c */ /* 0x000fd60003f26270 */
[----:B------:R-:W-:Y:S02]  /*0ee0*/  @P0 IMAD.MOV.U32 R10, RZ, RZ, RZ ;  /* 0x000000ffff0a0224 */ /* 0x000fe400078e00ff */
[----:B------:R-:W-:Y:S01]  /*0ef0*/  @!P0 FFMA R11, R3, 1.84467440737095516160e+19, RZ ;  /* 0x5f800000030b8823 */ /* 0x000fe200000000ff */
[----:B------:R-:W-:Y:S02]  /*0f00*/  @!P0 IMAD.MOV.U32 R10, RZ, RZ, -0x40 ;  /* 0xffffffc0ff0a8424 */ /* 0x000fe400078e00ff */
[----:B------:R-:W-:-:S03]  /*0f10*/  @!P1 FFMA R0, R0, 1.84467440737095516160e+19, RZ ;  /* 0x5f80000000009823 */ /* 0x000fc600000000ff */
[----:B------:R-:W-:-:S07]  /*0f20*/  @!P1 IADD3 R10, PT, PT, R10, 0x40, RZ ;  /* 0x000000400a0a9810 */ /* 0x000fce0007ffe0ff */
.L_x_22:
[----:B------:R-:W-:Y:S01]  /*0f30*/  LEA R3, R9, 0xc0800000, 0x17 ;  /* 0xc080000009037811 */ /* 0x000fe200078eb8ff */
[----:B------:R-:W-:Y:S01]  /*0f40*/  VIADD R12, R12, 0xffffff81 ;  /* 0xffffff810c0c7836 */ /* 0x000fe20000000000 */
[----:B------:R-:W-:Y:S03]  /*0f50*/  BSSY.RECONVERGENT B3, `(.L_x_27) ;  /* 0x0000035000037945 */ /* 0x000fe60003800200 */
[----:B------:R-:W-:Y:S02]  /*0f60*/  IMAD.IADD R20, R0, 0x1, -R3 ;  /* 0x0000000100147824 */ /* 0x000fe400078e0a03 */
[----:B------:R-:W-:Y:S02]  /*0f70*/  IMAD R0, R12, -0x800000, R11 ;  /* 0xff8000000c007824 */ /* 0x000fe400078e020b */
[----:B------:R-:W0:Y:S01]  /*0f80*/  MUFU.RCP R16, R20 ;  /* 0x0000001400107308 */ /* 0x000e220000001000 */
[----:B------:R-:W-:-:S04]  /*0f90*/  FADD.FTZ R3, -R20, -RZ ;  /* 0x800000ff14037221 */ /* 0x000fc80000010100 */
[----:B0-----:R-:W-:-:S04]  /*0fa0*/  FFMA R19, R16, R3, 1 ;  /* 0x3f80000010137423 */ /* 0x001fc80000000003 */
[----:B------:R-:W-:Y:S01]  /*0fb0*/  FFMA R11, R16, R19, R16 ;  /* 0x00000013100b7223 */ /* 0x000fe20000000010 */
[----:B------:R-:W-:-:S03]  /*0fc0*/  IADD3 R19, PT, PT, R12, 0x7f, -R9 ;  /* 0x0000007f0c137810 */ /* 0x000fc60007ffe809 */
[----:B------:R-:W-:Y:S01]  /*0fd0*/  FFMA R16, R0, R11, RZ ;  /* 0x0000000b00107223 */ /* 0x000fe200000000ff */
[----:B------:R-:W-:-:S03]  /*0fe0*/  IADD3 R19, PT, PT, R19, R10, RZ ;  /* 0x0000000a13137210 */ /* 0x000fc60007ffe0ff */
[----:B------:R-:W-:-:S04]  /*0ff0*/  FFMA R18, R3, R16, R0 ;  /* 0x0000001003127223 */ /* 0x000fc80000000000 */
[----:B------:R-:W-:-:S04]  /*1000*/  FFMA R18, R11, R18, R16 ;  /* 0x000000120b127223 */ /* 0x000fc80000000010 */
[----:B------:R-:W-:-:S04]  /*1010*/  FFMA R3, R3, R18, R0 ;  /* 0x0000001203037223 */ /* 0x000fc80000000000 */
[----:B------:R-:W-:-:S05]  /*1020*/  FFMA R0, R11, R3, R18 ;  /* 0x000000030b007223 */ /* 0x000fca0000000012 */
[----:B------:R-:W-:-:S04]  /*1030*/  SHF.R.U32.HI R9, RZ, 0x17, R0 ;  /* 0x00000017ff097819 */ /* 0x000fc80000011600 */
[----:B------:R-:W-:-:S05]  /*1040*/  LOP3.LUT R10, R9, 0xff, RZ, 0xc0, !PT ;  /* 0x000000ff090a7812 */ /* 0x000fca00078ec0ff */
[----:B------:R-:W-:-:S04]  /*1050*/  IMAD.IADD R9, R10, 0x1, R19 ;  /* 0x000000010a097824 */ /* 0x000fc800078e0213 */
[----:B------:R-:W-:-:S05]  /*1060*/  VIADD R10, R9, 0xffffffff ;  /* 0xffffffff090a7836 */ /* 0x000fca0000000000 */
[----:B------:R-:W-:-:S13]  /*1070*/  ISETP.GE.U32.AND P0, PT, R10, 0xfe, PT ;  /* 0x000000fe0a00780c */ /* 0x000fda0003f06070 */
[----:B------:R-:W-:Y:S05]  /*1080*/  @!P0 BRA `(.L_x_28) ;  /* 0x0000000000808947 */ /* 0x000fea0003800000 */
[----:B------:R-:W-:-:S13]  /*1090*/  ISETP.GT.AND P0, PT, R9, 0xfe, PT ;  /* 0x000000fe0900780c */ /* 0x000fda0003f04270 */
[----:B------:R-:W-:Y:S05]  /*10a0*/  @P0 BRA `(.L_x_29) ;  /* 0x00000000006c0947 */ /* 0x000fea0003800000 */
[----:B------:R-:W-:-:S13]  /*10b0*/  ISETP.GE.AND P0, PT, R9, 0x1, PT ;  /* 0x000000010900780c */ /* 0x000fda0003f06270 */
[----:B------:R-:W-:Y:S05]  /*10c0*/  @P0 BRA `(.L_x_30) ;  /* 0x0000000000740947 */ /* 0x000fea0003800000 */
[----:B------:R-:W-:Y:S02]  /*10d0*/  ISETP.GE.AND P0, PT, R9, -0x18, PT ;  /* 0xffffffe80900780c */ /* 0x000fe40003f06270 */
[----:B------:R-:W-:-:S11]  /*10e0*/  LOP3.LUT R0, R0, 0x80000000, RZ, 0xc0, !PT ;  /* 0x8000000000007812 */ /* 0x000fd600078ec0ff */
[----:B------:R-:W-:Y:S05]  /*10f0*/  @!P0 BRA `(.L_x_30) ;  /* 0x0000000000688947 */ /* 0x000fea0003800000 */
[CCC-:B------:R-:W-:Y:S01]  /*1100*/  FFMA.RZ R10, R11.reuse, R3.reuse, R18.reuse ;  /* 0x000000030b0a7223 */ /* 0x1c0fe2000000c012 */
[CCC-:B------:R-:W-:Y:S01]  /*1110*/  FFMA.RP R12, R11.reuse, R3.reuse, R18.reuse ;  /* 0x000000030b0c7223 */ /* 0x1c0fe20000008012 */
[----:B------:R-:W-:Y:S01]  /*1120*/  FFMA.RM R3, R11, R3, R18 ;  /* 0x000000030b037223 */ /* 0x000fe20000004012 */
[C---:B------:R-:W-:Y:S02]  /*1130*/  IADD3 R11, PT, PT, R9.reuse, 0x20, RZ ;  /* 0x00000020090b7810 */ /* 0x040fe40007ffe0ff */
[----:B------:R-:W-:Y:S02]  /*1140*/  LOP3.LUT R10, R10, 0x7fffff, RZ, 0xc0, !PT ;  /* 0x007fffff0a0a7812 */ /* 0x000fe400078ec0ff */
[C---:B------:R-:W-:Y:S02]  /*1150*/  ISETP.NE.AND P2, PT, R9.reuse, RZ, PT ;  /* 0x000000ff0900720c */ /* 0x040fe40003f45270 */
[----:B------:R-:W-:Y:S02]  /*1160*/  LOP3.LUT R10, R10, 0x800000, RZ, 0xfc, !PT ;  /* 0x008000000a0a7812 */ /* 0x000fe400078efcff */
[----:B------:R-:W-:Y:S01]  /*1170*/  ISETP.NE.AND P1, PT, R9, RZ, PT ;  /* 0x000000ff0900720c */ /* 0x000fe20003f25270 */
[----:B------:R-:W-:Y:S01]  /*1180*/  IMAD.MOV R9, RZ, RZ, -R9 ;  /* 0x000000ffff097224 */ /* 0x000fe200078e0a09 */
[----:B------:R-:W-:-:S02]  /*1190*/  SHF.L.U32 R11, R10, R11, RZ ;  /* 0x0000000b0a0b7219 */ /* 0x000fc400000006ff */
[----:B------:R-:W-:Y:S02]  /*11a0*/  FSETP.NEU.FTZ.AND P0, PT, R12, R3, PT ;  /* 0x000000030c00720b */ /* 0x000fe40003f1d000 */
[----:B------:R-:W-:Y:S02]  /*11b0*/  SEL R3, R9, RZ, P2 ;  /* 0x000000ff09037207 */ /* 0x000fe40001000000 */
[----:B------:R-:W-:Y:S02]  /*11c0*/  ISETP.NE.AND P1, PT, R11, RZ, P1 ;  /* 0x000000ff0b00720c */ /* 0x000fe40000f25270 */
[----:B------:R-:W-:Y:S02]  /*11d0*/  SHF.R.U32.HI R3, RZ, R3, R10 ;  /* 0x00000003ff037219 */ /* 0x000fe4000001160a */
[----:B------:R-:W-:Y:S02]  /*11e0*/  PLOP3.LUT P0, PT, P0, P1, PT, 0xf8, 0x8f ;  /* 0x00000000008f781c */ /* 0x000fe40000703f70 */
[----:B------:R-:W-:-:S02]  /*11f0*/  SHF.R.U32.HI R10, RZ, 0x1, R3 ;  /* 0x00000001ff0a7819 */ /* 0x000fc40000011603 */
[----:B------:R-:W-:-:S04]  /*1200*/  SEL R9, RZ, 0x1, !P0 ;  /* 0x00000001ff097807 */ /* 0x000fc80004000000 */
[----:B------:R-:W-:-:S04]  /*1210*/  LOP3.LUT R12, R9, 0x1, R10, 0xf8, !PT ;  /* 0x00000001090c7812 */ /* 0x000fc800078ef80a */
[----:B------:R-:W-:-:S05]  /*1220*/  LOP3.LUT R3, R12, R3, RZ, 0xc0, !PT ;  /* 0x000000030c037212 */ /* 0x000fca00078ec0ff */
[----:B------:R-:W-:-:S05]  /*1230*/  IMAD.IADD R3, R10, 0x1, R3 ;  /* 0x000000010a037824 */ /* 0x000fca00078e0203 */
[----:B------:R-:W-:Y:S01]  /*1240*/  LOP3.LUT R0, R3, R0, RZ, 0xfc, !PT ;  /* 0x0000000003007212 */ /* 0x000fe200078efcff */
[----:B------:R-:W-:Y:S06]  /*1250*/  BRA `(.L_x_30) ;  /* 0x0000000000107947 */ /* 0x000fec0003800000 */
.L_x_29:
[----:B------:R-:W-:-:S04]  /*1260*/  LOP3.LUT R0, R0, 0x80000000, RZ, 0xc0, !PT ;  /* 0x8000000000007812 */ /* 0x000fc800078ec0ff */
[----:B------:R-:W-:Y:S01]  /*1270*/  LOP3.LUT R0, R0, 0x7f800000, RZ, 0xfc, !PT ;  /* 0x7f80000000007812 */ /* 0x000fe200078efcff */
[----:B------:R-:W-:Y:S06]  /*1280*/  BRA `(.L_x_30) ;  /* 0x0000000000047947 */ /* 0x000fec0003800000 */
.L_x_28:
[----:B------:R-:W-:-:S07]  /*1290*/  LEA R0, R19, R0, 0x17 ;  /* 0x0000000013007211 */ /* 0x000fce00078eb8ff */
.L_x_30:
[----:B------:R-:W-:Y:S05]  /*12a0*/  BSYNC.RECONVERGENT B3 ;  /* 0x0000000000037941 */ /* 0x000fea0003800200 */
.L_x_27:
[----:B------:R-:W-:Y:S05]  /*12b0*/  BRA `(.L_x_31) ;  /* 0x0000000000207947 */ /* 0x000fea0003800000 */
.L_x_26:
[----:B------:R-:W-:-:S04]  /*12c0*/  LOP3.LUT R0, R0, 0x80000000, R11, 0x48, !PT ;  /* 0x8000000000007812 */ /* 0x000fc800078e480b */
[----:B------:R-:W-:Y:S01]  /*12d0*/  LOP3.LUT R0, R0, 0x7f800000, RZ, 0xfc, !PT ;  /* 0x7f80000000007812 */ /* 0x000fe200078efcff */
[----:B------:R-:W-:Y:S06]  /*12e0*/  BRA `(.L_x_31) ;  /* 0x0000000000147947 */ /* 0x000fec0003800000 */
.L_x_25:
[----:B------:R-:W-:Y:S01]  /*12f0*/  LOP3.LUT R0, R0, 0x80000000, R11, 0x48, !PT ;  /* 0x8000000000007812 */ /* 0x000fe200078e480b */
[----:B------:R-:W-:Y:S06]  /*1300*/  BRA `(.L_x_31) ;  /* 0x00000000000c7947 */ /* 0x000fec0003800000 */
.L_x_24:
[----:B------:R-:W0:Y:S01]  /*1310*/  MUFU.RSQ R0, -QNAN ;  /* 0xffc0000000007908 */ /* 0x000e220000001400 */
[----:B------:R-:W-:Y:S05]  /*1320*/  BRA `(.L_x_31) ;  /* 0x0000000000047947 */ /* 0x000fea0003800000 */
.L_x_23:
[----:B------:R-:W-:-:S07]  /*1330*/  FADD.FTZ R0, R3, R0 ;  /* 0x0000000003007221 */ /* 0x000fce0000010000 */
.L_x_31:
[----:B------:R-:W-:Y:S05]  /*1340*/  BSYNC.RECONVERGENT B2 ;  /* 0x0000000000027941 */ /* 0x000fea0003800200 */
.L_x_21:
[----:B------:R-:W-:-:S04]  /*1350*/  IMAD.MOV.U32 R3, RZ, RZ, 0x0 ;  /* 0x00000000ff037424 */ /* 0x000fc800078e00ff */
[----:B0-----:R-:W-:Y:S05]  /*1360*/  RET.REL.NODEC R2 `(_Z4FuncPfS_PiS_S0_S_S0_if) ;  /* 0xffffffec02247950 */ /* 0x001fea0003c3ffff */
.L_x_32:
[----:B------:R-:W-:-:S00]  /*1370*/  BRA `(.L_x_32) ;  /* 0xfffffffc00fc7947 */ /* 0x000fc0000383ffff */
[----:B------:R-:W-:-:S00]  /*1380*/  NOP ;  /* 0x0000000000007918 */ /* 0x000fc00000000000 */
[----:B------:R-:W-:-:S00]  /*1390*/  NOP ;  /* 0x0000000000007918 */ /* 0x000fc00000000000 */
[----:B------:R-:W-:-:S00]  /*13a0*/  NOP ;  /* 0x0000000000007918 */ /* 0x000fc00000000000 */
[----:B------:R-:W-:-:S00]  /*13b0*/  NOP ;  /* 0x0000000000007918 */ /* 0x000fc00000000000 */
[----:B------:R-:W-:-:S00]  /*13c0*/  NOP ;  /* 0x0000000000007918 */ /* 0x000fc00000000000 */
[----:B------:R-:W-:-:S00]  /*13d0*/  NOP ;  /* 0x0000000000007918 */ /* 0x000fc00000000000 */
[----:B------:R-:W-:-:S00]  /*13e0*/  NOP ;  /* 0x0000000000007918 */ /* 0x000fc00000000000 */
[----:B------:R-:W-:-:S00]  /*13f0*/  NOP ;  /* 0x0000000000007918 */ /* 0x000fc00000000000 */
.L_x_33:


//--------------------- .nv.shared.reserved.0     --------------------------
	.section	.nv.shared.reserved.0,"aw",@nobits
	.weak		__nv_reservedSMEM_offset_0_alias
	.size		__nv_reservedSMEM_offset_0_alias, 0, 64
	.other		__nv_reservedSMEM_offset_0_alias,@"STO_CUDA_RESERVED_SHARED STV_DEFAULT"
__nv_reservedSMEM_offset_0_alias:
	.zero		0
	.zero		64


//--------------------- .nv.constant0._Z4FuncPfS_PiS_S0_S_S0_if --------------------------
	.section	.nv.constant0._Z4FuncPfS_PiS_S0_S_S0_if,"a",@progbits
	.sectionflags	@""
	.align	4
.nv.constant0._Z4FuncPfS_PiS_S0_S_S0_if:
	.zero		960


//--------------------- SYMBOLS --------------------------

	.type		.nv.reservedSmem.offset0,@object
	.size		.nv.reservedSmem.offset0,0x4
